//
// Generated by NVIDIA NVVM Compiler
//
// Compiler Build ID: CL-36424714
// Cuda compilation tools, release 13.0, V13.0.88
// Based on NVVM 20.0.0
//

.version 9.0
.target sm_100
.address_size 64

	// .globl	_Z10geluKernelPfi

.visible .entry _Z10geluKernelPfi(
	.param .u64 .ptr .align 1 _Z10geluKernelPfi_param_0,
	.param .u32 _Z10geluKernelPfi_param_1
)
{
	.reg .pred 	%p<4>;
	.reg .b32 	%r<6>;
	.reg .b32 	%f<24>;
	.reg .b64 	%rd<5>;

	ld.param.u64 	%rd1, [_Z10geluKernelPfi_param_0];
	ld.param.u32 	%r2, [_Z10geluKernelPfi_param_1];
	mov.u32 	%r3, %ctaid.x;
	mov.u32 	%r4, %ntid.x;
	mov.u32 	%r5, %tid.x;
	mad.lo.s32 	%r1, %r3, %r4, %r5;
	setp.ge.s32 	%p1, %r1, %r2;
	@%p1 bra 	$L__BB0_2;
	cvta.to.global.u64 	%rd2, %rd1;
	mul.wide.s32 	%rd3, %r1, 4;
	add.s64 	%rd4, %rd2, %rd3;
	ld.global.f32 	%f1, [%rd4];
	mul.f32 	%f2, %f1, 0f3F000000;
	mul.f32 	%f3, %f1, 0f3D372713;
	mul.f32 	%f4, %f1, %f3;
	fma.rn.f32 	%f5, %f1, %f4, %f1;
	mul.f32 	%f6, %f5, 0f3F4C422A;
	abs.f32 	%f7, %f6;
	mul.f32 	%f8, %f7, 0f4038AA3B;
	ex2.approx.ftz.f32 	%f9, %f8;
	add.f32 	%f10, %f9, 0f3F800000;
	rcp.approx.ftz.f32 	%f11, %f10;
	fma.rn.f32 	%f12, %f11, 0fC0000000, 0f3F800000;
	setp.ge.f32 	%p2, %f7, 0f41102CB4;
	selp.f32 	%f13, 0f3F800000, %f12, %p2;
	copysign.f32 	%f14, %f6, %f13;
	mul.f32 	%f15, %f6, %f6;
	fma.rn.f32 	%f16, %f15, 0f3C80F082, 0fBD563CAE;
	fma.rn.f32 	%f17, %f16, %f15, 0f3E085941;
	fma.rn.f32 	%f18, %f17, %f15, 0fBEAAA9ED;
	fma.rn.f32 	%f19, %f18, %f15, 0f00000000;
	fma.rn.f32 	%f20, %f19, %f6, %f6;
	setp.ge.f32 	%p3, %f7, 0f3F19999A;
	selp.f32 	%f21, %f14, %f20, %p3;
	add.f32 	%f22, %f21, 0f3F800000;
	mul.f32 	%f23, %f2, %f22;
	st.global.f32 	[%rd4], %f23;
$L__BB0_2:
	ret;

}


// ===== COMPILED SASS (sm_100) =====

	.target	sm_100

	.elftype	@"ET_EXEC"


//--------------------- .note.nv.tkinfo           --------------------------
	.section	.note.nv.tkinfo,"",@"SHT_NOTE"
	.sectionflags	@"SHF_NOTE_NV_TKINFO"
	.tkinfo
        /*0018*/ 	.word	0x00000002
        /*0030*/ 	.string	""
        /*0030*/ 	.string	"ptxas"
        /*0030*/ 	.string	"Cuda compilation tools, release 13.0, V13.0.88"
        /*0030*/ 	.string	"Build cuda_13.0.r13.0/compiler.36424714_0"
        /*0030*/ 	.string	"-arch sm_100 -m 64 "



//--------------------- .note.nv.cuinfo           --------------------------
	.section	.note.nv.cuinfo,"",@"SHT_NOTE"
	.sectionflags	@"SHF_NOTE_NV_CUINFO"
        /*0018*/ 	.short	0x0002
        /*001a*/ 	.short	0x0064
        /*001c*/ 	.short	0x0082
	.zero		2


//--------------------- .nv.info                  --------------------------
	.section	.nv.info,"",@"SHT_CUDA_INFO"
	.align	4


	//----- nvinfo : EIATTR_REGCOUNT
	.align		4
        /*0000*/ 	.byte	0x04, 0x2f
        /*0002*/ 	.short	(.L_1 - .L_0)
	.align		4
.L_0:
        /*0004*/ 	.word	index@(_Z10geluKernelPfi)
        /*0008*/ 	.word	0x0000000d


	//----- nvinfo : EIATTR_FRAME_SIZE
	.align		4
.L_1:
        /*000c*/ 	.byte	0x04, 0x11
        /*000e*/ 	.short	(.L_3 - .L_2)
	.align		4
.L_2:
        /*0010*/ 	.word	index@(_Z10geluKernelPfi)
        /*0014*/ 	.word	0x00000000


	//----- nvinfo : EIATTR_MIN_STACK_SIZE
	.align		4
.L_3:
        /*0018*/ 	.byte	0x04, 0x12
        /*001a*/ 	.short	(.L_5 - .L_4)
	.align		4
.L_4:
        /*001c*/ 	.word	index@(_Z10geluKernelPfi)
        /*0020*/ 	.word	0x00000000
.L_5:


//--------------------- .nv.compat                --------------------------
	.section	.nv.compat,"",@"SHT_CUDA_COMPAT_INFO"
	.align	4
        /*0000*/ 	.byte	0x02, 0x09, 0x00, 0x00, 0x02, 0x02, 0x01, 0x00, 0x02, 0x05, 0x05, 0x00, 0x03, 0x07, 0x01, 0x01
        /*0010*/ 	.byte	0x02, 0x03, 0x00, 0x00, 0x02, 0x06, 0x01, 0x00, 0x04, 0x0b, 0x08, 0x00, 0x01, 0x00, 0x00, 0x00
        /*0020*/ 	.byte	0x00, 0x00, 0x00, 0x00


//--------------------- .nv.info._Z10geluKernelPfi --------------------------
	.section	.nv.info._Z10geluKernelPfi,"",@"SHT_CUDA_INFO"
	.sectionflags	@""
	.align	4


	//----- nvinfo : EIATTR_CUDA_API_VERSION
	.align		4
        /*0000*/ 	.byte	0x04, 0x37
        /*0002*/ 	.short	(.L_7 - .L_6)
.L_6:
        /*0004*/ 	.word	0x00000082


	//----- nvinfo : EIATTR_KPARAM_INFO
	.align		4
.L_7:
        /*0008*/ 	.byte	0x04, 0x17
        /*000a*/ 	.short	(.L_9 - .L_8)
.L_8:
        /*000c*/ 	.word	0x00000000
        /*0010*/ 	.short	0x0001
        /*0012*/ 	.short	0x0008
        /*0014*/ 	.byte	0x00, 0xf0, 0x11, 0x00


	//----- nvinfo : EIATTR_KPARAM_INFO
	.align		4
.L_9:
        /*0018*/ 	.byte	0x04, 0x17
        /*001a*/ 	.short	(.L_11 - .L_10)
.L_10:
        /*001c*/ 	.word	0x00000000
        /*0020*/ 	.short	0x0000
        /*0022*/ 	.short	0x0000
        /*0024*/ 	.byte	0x00, 0xf5, 0x21, 0x00


	//----- nvinfo : EIATTR_SPARSE_MMA_MASK
	.align		4
.L_11:
        /*0028*/ 	.byte	0x03, 0x50
        /*002a*/ 	.short	0x0000


	//----- nvinfo : EIATTR_MAXREG_COUNT
	.align		4
        /*002c*/ 	.byte	0x03, 0x1b
        /*002e*/ 	.short	0x00ff


	//----- nvinfo : EIATTR_MERCURY_ISA_VERSION
	.align		4
        /*0030*/ 	.byte	0x03, 0x5f
        /*0032*/ 	.short	0x0101


	//----- nvinfo : EIATTR_VRC_CTA_INIT_COUNT
	.align		4
        /*0034*/ 	.byte	0x02, 0x4a
	.zero		1
	.zero		1


	//----- nvinfo : EIATTR_EXIT_INSTR_OFFSETS
	.align		4
        /*0038*/ 	.byte	0x04, 0x1c
        /*003a*/ 	.short	(.L_13 - .L_12)


	//   ....[0]....
.L_12:
        /*003c*/ 	.word	0x00000070


	//   ....[1]....
        /*0040*/ 	.word	0x00000250


	//----- nvinfo : EIATTR_CBANK_PARAM_SIZE
	.align		4
.L_13:
        /*0044*/ 	.byte	0x03, 0x19
        /*0046*/ 	.short	0x000c


	//----- nvinfo : EIATTR_PARAM_CBANK
	.align		4
        /*0048*/ 	.byte	0x04, 0x0a
        /*004a*/ 	.short	(.L_15 - .L_14)
	.align		4
.L_14:
        /*004c*/ 	.word	index@(.nv.constant0._Z10geluKernelPfi)
        /*0050*/ 	.short	0x0380
        /*0052*/ 	.short	0x000c


	//----- nvinfo : EIATTR_SW_WAR
	.align		4
.L_15:
        /*0054*/ 	.byte	0x04, 0x36
        /*0056*/ 	.short	(.L_17 - .L_16)
.L_16:
        /*0058*/ 	.word	0x00000008
.L_17:


//--------------------- .nv.callgraph             --------------------------
	.section	.nv.callgraph,"",@"SHT_CUDA_CALLGRAPH"
	.align	4
	.sectionentsize	8
	.align		4
        /*0000*/ 	.word	0x00000000
	.align		4
        /*0004*/ 	.word	0xffffffff
	.align		4
        /*0008*/ 	.word	0x00000000
	.align		4
        /*000c*/ 	.word	0xfffffffe
	.align		4
        /*0010*/ 	.word	0x00000000
	.align		4
        /*0014*/ 	.word	0xfffffffd
	.align		4
        /*0018*/ 	.word	0x00000000
	.align		4
        /*001c*/ 	.word	0xfffffffc


//--------------------- .text._Z10geluKernelPfi   --------------------------
	.section	.text._Z10geluKernelPfi,"ax",@progbits
	.align	128
        .global         _Z10geluKernelPfi
        .type           _Z10geluKernelPfi,@function
        .size           _Z10geluKernelPfi,(.L_x_1 - _Z10geluKernelPfi)
        .other          _Z10geluKernelPfi,@"STO_CUDA_ENTRY STV_DEFAULT"
_Z10geluKernelPfi:
.text._Z10geluKernelPfi:
[----:B------:R-:W-:Y:S01]  /*0000*/  LDC R1, c[0x0][0x37c] ;  /* 0x0000df00ff017b82 */ /* 0x000fe20000000800 */
[----:B------:R-:W0:Y:S07]  /*0010*/  S2R R0, SR_TID.X ;  /* 0x0000000000007919 */ /* 0x000e2e0000002100 */
[----:B------:R-:W0:Y:S01]  /*0020*/  S2UR UR4, SR_CTAID.X ;  /* 0x00000000000479c3 */ /* 0x000e220000002500 */
[----:B------:R-:W1:Y:S07]  /*0030*/  LDCU UR5, c[0x0][0x388] ;  /* 0x00007100ff0577ac */ /* 0x000e6e0008000800 */
[----:B------:R-:W0:Y:S02]  /*0040*/  LDC R5, c[0x0][0x360] ;  /* 0x0000d800ff057b82 */ /* 0x000e240000000800 */
[----:B0-----:R-:W-:-:S05]  /*0050*/  IMAD R5, R5, UR4, R0 ;  /* 0x0000000405057c24 */ /* 0x001fca000f8e0200 */
[----:B-1----:R-:W-:-:S13]  /*0060*/  ISETP.GE.AND P0, PT, R5, UR5, PT ;  /* 0x0000000505007c0c */ /* 0x002fda000bf06270 */
[----:B------:R-:W-:Y:S05]  /*0070*/  @P0 EXIT ;  /* 0x000000000000094d */ /* 0x000fea0003800000 */
[----:B------:R-:W0:Y:S01]  /*0080*/  LDC.64 R2, c[0x0][0x380] ;  /* 0x0000e000ff027b82 */ /* 0x000e220000000a00 */
[----:B------:R-:W1:Y:S01]  /*0090*/  LDCU.64 UR4, c[0x0][0x358] ;  /* 0x00006b00ff0477ac */ /* 0x000e620008000a00 */
[----:B0-----:R-:W-:-:S05]  /*00a0*/  IMAD.WIDE R2, R5, 0x4, R2 ;  /* 0x0000000405027825 */ /* 0x001fca00078e0202 */
[----:B-1----:R-:W2:Y:S01]  /*00b0*/  LDG.E R4, desc[UR4][R2.64] ;  /* 0x0000000402047981 */ /* 0x002ea2000c1e1900 */
[----:B------:R-:W-:Y:S01]  /*00c0*/  HFMA2 R8, -RZ, RZ, 1.125, -9232 ;  /* 0x3c80f082ff087431 */ /* 0x000fe200000001ff */
[----:B------:R-:W-:Y:S01]  /*00d0*/  MOV R7, 0x3f800000 ;  /* 0x3f80000000077802 */ /* 0x000fe20000000f00 */
[----:B--2---:R-:W-:-:S04]  /*00e0*/  FMUL R5, R4, 0.044714998453855514526 ;  /* 0x3d37271304057820 */ /* 0x004fc80000400000 */
[----:B------:R-:W-:-:S04]  /*00f0*/  FMUL R5, R4, R5 ;  /* 0x0000000504057220 */ /* 0x000fc80000400000 */
[C---:B------:R-:W-:Y:S01]  /*0100*/  FFMA R5, R4.reuse, R5, R4 ;  /* 0x0000000504057223 */ /* 0x040fe20000000004 */
[----:B------:R-:W-:-:S03]  /*0110*/  FMUL R4, R4, 0.5 ;  /* 0x3f00000004047820 */ /* 0x000fc60000400000 */
[----:B------:R-:W-:-:S04]  /*0120*/  FMUL R5, R5, 0.79788458347320556641 ;  /* 0x3f4c422a05057820 */ /* 0x000fc80000400000 */
[C---:B------:R-:W-:Y:S01]  /*0130*/  FMUL R0, |R5|.reuse, 2.8853900432586669922 ;  /* 0x4038aa3b05007820 */ /* 0x040fe20000400200 */
[C---:B------:R-:W-:Y:S01]  /*0140*/  FMUL R9, R5.reuse, R5 ;  /* 0x0000000505097220 */ /* 0x040fe20000400000 */
[C---:B------:R-:W-:Y:S02]  /*0150*/  FSETP.GE.AND P1, PT, |R5|.reuse, 0.60000002384185791016, PT ;  /* 0x3f19999a0500780b */ /* 0x040fe40003f26200 */
[----:B------:R-:W-:Y:S01]  /*0160*/  FSETP.GE.AND P0, PT, |R5|, 9.010913848876953125, PT ;  /* 0x41102cb40500780b */ /* 0x000fe20003f06200 */
[C---:B------:R-:W-:Y:S01]  /*0170*/  FFMA R8, R9.reuse, R8, -0.052303962409496307373 ;  /* 0xbd563cae09087423 */ /* 0x040fe20000000008 */
[----:B------:R-:W0:Y:S03]  /*0180*/  MUFU.EX2 R0, R0 ;  /* 0x0000000000007308 */ /* 0x000e260000000800 */
[----:B------:R-:W-:Y:S01]  /*0190*/  FFMA R10, R9, R8, 0.1331529766321182251 ;  /* 0x3e085941090a7423 */ /* 0x000fe20000000008 */
[----:B0-----:R-:W-:-:S03]  /*01a0*/  FADD R6, R0, 1 ;  /* 0x3f80000000067421 */ /* 0x001fc60000000000 */
[----:B------:R-:W-:-:S04]  /*01b0*/  FFMA R0, R9, R10, -0.33332768082618713379 ;  /* 0xbeaaa9ed09007423 */ /* 0x000fc8000000000a */
[----:B------:R-:W-:Y:S01]  /*01c0*/  FFMA R0, R9, R0, RZ ;  /* 0x0000000009007223 */ /* 0x000fe200000000ff */
[----:B------:R-:W0:Y:S02]  /*01d0*/  MUFU.RCP R6, R6 ;  /* 0x0000000600067308 */ /* 0x000e240000001000 */
[----:B0-----:R-:W-:-:S05]  /*01e0*/  FFMA R7, R6, -2, R7 ;  /* 0xc000000006077823 */ /* 0x001fca0000000007 */
[----:B------:R-:W-:-:S04]  /*01f0*/  FSEL R8, R7, 1, !P0 ;  /* 0x3f80000007087808 */ /* 0x000fc80004000000 */
[--C-:B------:R-:W-:Y:S01]  /*0200*/  LOP3.LUT R8, R8, 0x80000000, R5.reuse, 0xb8, !PT ;  /* 0x8000000008087812 */ /* 0x100fe200078eb805 */
[----:B------:R-:W-:-:S04]  /*0210*/  @!P1 FFMA R8, R5, R0, R5 ;  /* 0x0000000005089223 */ /* 0x000fc80000000005 */
[----:B------:R-:W-:-:S04]  /*0220*/  FADD R5, R8, 1 ;  /* 0x3f80000008057421 */ /* 0x000fc80000000000 */
[----:B------:R-:W-:-:S05]  /*0230*/  FMUL R5, R4, R5 ;  /* 0x0000000504057220 */ /* 0x000fca0000400000 */
[----:B------:R-:W-:Y:S01]  /*0240*/  STG.E desc[UR4][R2.64], R5 ;  /* 0x0000000502007986 */ /* 0x000fe2000c101904 */
[----:B------:R-:W-:Y:S05]  /*0250*/  EXIT ;  /* 0x000000000000794d */ /* 0x000fea0003800000 */
.L_x_0:
[----:B------:R-:W-:-:S00]  /*0260*/  BRA `(.L_x_0) ;  /* 0xfffffffc00fc7947 */ /* 0x000fc0000383ffff */
[----:B------:R-:W-:-:S00]  /*0270*/  NOP ;  /* 0x0000000000007918 */ /* 0x000fc00000000000 */
        /* <DEDUP_REMOVED lines=8> */
.L_x_1:


//--------------------- .nv.shared.reserved.0     --------------------------
	.section	.nv.shared.reserved.0,"aw",@nobits
	.weak		__nv_reservedSMEM_offset_0_alias
	.size		__nv_reservedSMEM_offset_0_alias, 0, 64
	.other		__nv_reservedSMEM_offset_0_alias,@"STO_CUDA_RESERVED_SHARED STV_DEFAULT"
__nv_reservedSMEM_offset_0_alias:
	.zero		0
	.zero		64


//--------------------- .nv.constant0._Z10geluKernelPfi --------------------------
	.section	.nv.constant0._Z10geluKernelPfi,"a",@progbits
	.sectionflags	@""
	.align	4
.nv.constant0._Z10geluKernelPfi:
	.zero		908


//--------------------- SYMBOLS --------------------------

	.type		.nv.reservedSmem.offset0,@object
	.size		.nv.reservedSmem.offset0,0x4
